//
// Generated by NVIDIA NVVM Compiler
//
// Compiler Build ID: CL-36424714
// Cuda compilation tools, release 13.0, V13.0.88
// Based on NVVM 20.0.0
//

.version 9.0
.target sm_100
.address_size 64

	// .globl	_Z8distancePfS_S_iS_

.visible .entry _Z8distancePfS_S_iS_(
	.param .u64 .ptr .align 1 _Z8distancePfS_S_iS__param_0,
	.param .u64 .ptr .align 1 _Z8distancePfS_S_iS__param_1,
	.param .u64 .ptr .align 1 _Z8distancePfS_S_iS__param_2,
	.param .u32 _Z8distancePfS_S_iS__param_3,
	.param .u64 .ptr .align 1 _Z8distancePfS_S_iS__param_4
)
{
	.reg .pred 	%p<16>;
	.reg .b32 	%r<33>;
	.reg .b32 	%f<92>;
	.reg .b64 	%rd<56>;

	ld.param.u64 	%rd21, [_Z8distancePfS_S_iS__param_0];
	ld.param.u64 	%rd22, [_Z8distancePfS_S_iS__param_1];
	ld.param.u64 	%rd23, [_Z8distancePfS_S_iS__param_2];
	ld.param.u32 	%r15, [_Z8distancePfS_S_iS__param_3];
	ld.param.u64 	%rd24, [_Z8distancePfS_S_iS__param_4];
	cvta.to.global.u64 	%rd1, %rd24;
	cvta.to.global.u64 	%rd2, %rd23;
	cvta.to.global.u64 	%rd3, %rd22;
	cvta.to.global.u64 	%rd4, %rd21;
	mov.u32 	%r16, %ctaid.x;
	mov.u32 	%r17, %ntid.x;
	mov.u32 	%r18, %tid.x;
	mad.lo.s32 	%r1, %r16, %r17, %r18;
	mul.lo.s32 	%r2, %r15, %r1;
	setp.lt.s32 	%p1, %r15, 1;
	@%p1 bra 	$L__BB0_21;
	mul.wide.s32 	%rd25, %r1, 4;
	add.s64 	%rd5, %rd4, %rd25;
	add.s64 	%rd6, %rd3, %rd25;
	add.s64 	%rd7, %rd2, %rd25;
	setp.lt.u32 	%p2, %r15, 4;
	mov.b32 	%r32, 0;
	@%p2 bra 	$L__BB0_12;
	neg.s32 	%r28, %r1;
	mul.wide.s32 	%rd26, %r2, 4;
	add.s64 	%rd27, %rd26, %rd1;
	add.s64 	%rd55, %rd27, 8;
	add.s64 	%rd54, %rd4, 8;
	add.s64 	%rd53, %rd3, 8;
	add.s64 	%rd52, %rd2, 8;
	mov.b32 	%r30, 0;
	mov.u32 	%r29, %r2;
$L__BB0_3:
	.pragma "nounroll";
	setp.eq.s32 	%p3, %r28, 0;
	@%p3 bra 	$L__BB0_5;
	ld.global.f32 	%f1, [%rd5];
	ld.global.f32 	%f2, [%rd54+-8];
	sub.f32 	%f3, %f1, %f2;
	ld.global.f32 	%f4, [%rd6];
	ld.global.f32 	%f5, [%rd53+-8];
	sub.f32 	%f6, %f4, %f5;
	ld.global.f32 	%f7, [%rd7];
	ld.global.f32 	%f8, [%rd52+-8];
	sub.f32 	%f9, %f7, %f8;
	mul.f32 	%f10, %f6, %f6;
	fma.rn.f32 	%f11, %f3, %f3, %f10;
	fma.rn.f32 	%f12, %f9, %f9, %f11;
	sqrt.rn.f32 	%f13, %f12;
	mul.wide.s32 	%rd28, %r29, 4;
	add.s64 	%rd29, %rd1, %rd28;
	st.global.f32 	[%rd29], %f13;
$L__BB0_5:
	add.s32 	%r21, %r30, 1;
	setp.eq.s32 	%p4, %r1, %r21;
	@%p4 bra 	$L__BB0_7;
	ld.global.f32 	%f14, [%rd5];
	ld.global.f32 	%f15, [%rd54+-4];
	sub.f32 	%f16, %f14, %f15;
	ld.global.f32 	%f17, [%rd6];
	ld.global.f32 	%f18, [%rd53+-4];
	sub.f32 	%f19, %f17, %f18;
	ld.global.f32 	%f20, [%rd7];
	ld.global.f32 	%f21, [%rd52+-4];
	sub.f32 	%f22, %f20, %f21;
	mul.f32 	%f23, %f19, %f19;
	fma.rn.f32 	%f24, %f16, %f16, %f23;
	fma.rn.f32 	%f25, %f22, %f22, %f24;
	sqrt.rn.f32 	%f26, %f25;
	st.global.f32 	[%rd55+-4], %f26;
$L__BB0_7:
	add.s32 	%r22, %r30, 2;
	setp.eq.s32 	%p5, %r1, %r22;
	@%p5 bra 	$L__BB0_9;
	ld.global.f32 	%f27, [%rd5];
	ld.global.f32 	%f28, [%rd54];
	sub.f32 	%f29, %f27, %f28;
	ld.global.f32 	%f30, [%rd6];
	ld.global.f32 	%f31, [%rd53];
	sub.f32 	%f32, %f30, %f31;
	ld.global.f32 	%f33, [%rd7];
	ld.global.f32 	%f34, [%rd52];
	sub.f32 	%f35, %f33, %f34;
	mul.f32 	%f36, %f32, %f32;
	fma.rn.f32 	%f37, %f29, %f29, %f36;
	fma.rn.f32 	%f38, %f35, %f35, %f37;
	sqrt.rn.f32 	%f39, %f38;
	st.global.f32 	[%rd55], %f39;
$L__BB0_9:
	add.s32 	%r23, %r30, 3;
	setp.eq.s32 	%p6, %r1, %r23;
	@%p6 bra 	$L__BB0_11;
	ld.global.f32 	%f40, [%rd5];
	ld.global.f32 	%f41, [%rd54+4];
	sub.f32 	%f42, %f40, %f41;
	ld.global.f32 	%f43, [%rd6];
	ld.global.f32 	%f44, [%rd53+4];
	sub.f32 	%f45, %f43, %f44;
	ld.global.f32 	%f46, [%rd7];
	ld.global.f32 	%f47, [%rd52+4];
	sub.f32 	%f48, %f46, %f47;
	mul.f32 	%f49, %f45, %f45;
	fma.rn.f32 	%f50, %f42, %f42, %f49;
	fma.rn.f32 	%f51, %f48, %f48, %f50;
	sqrt.rn.f32 	%f52, %f51;
	st.global.f32 	[%rd55+4], %f52;
$L__BB0_11:
	add.s32 	%r30, %r30, 4;
	add.s32 	%r29, %r29, 4;
	add.s32 	%r28, %r28, 4;
	add.s64 	%rd55, %rd55, 16;
	add.s64 	%rd54, %rd54, 16;
	add.s64 	%rd53, %rd53, 16;
	add.s64 	%rd52, %rd52, 16;
	and.b32  	%r32, %r15, 2147483644;
	setp.ne.s32 	%p7, %r30, %r32;
	@%p7 bra 	$L__BB0_3;
$L__BB0_12:
	and.b32  	%r12, %r15, 3;
	setp.eq.s32 	%p8, %r12, 0;
	@%p8 bra 	$L__BB0_21;
	ld.param.u64 	%rd51, [_Z8distancePfS_S_iS__param_0];
	cvta.to.global.u64 	%rd20, %rd51;
	setp.eq.s32 	%p9, %r12, 1;
	@%p9 bra 	$L__BB0_19;
	setp.eq.s32 	%p10, %r1, %r32;
	@%p10 bra 	$L__BB0_16;
	ld.global.f32 	%f53, [%rd5];
	mul.wide.u32 	%rd30, %r32, 4;
	add.s64 	%rd31, %rd20, %rd30;
	ld.global.f32 	%f54, [%rd31];
	sub.f32 	%f55, %f53, %f54;
	ld.global.f32 	%f56, [%rd6];
	add.s64 	%rd32, %rd3, %rd30;
	ld.global.f32 	%f57, [%rd32];
	sub.f32 	%f58, %f56, %f57;
	ld.global.f32 	%f59, [%rd7];
	add.s64 	%rd33, %rd2, %rd30;
	ld.global.f32 	%f60, [%rd33];
	sub.f32 	%f61, %f59, %f60;
	mul.f32 	%f62, %f58, %f58;
	fma.rn.f32 	%f63, %f55, %f55, %f62;
	fma.rn.f32 	%f64, %f61, %f61, %f63;
	sqrt.rn.f32 	%f65, %f64;
	add.s32 	%r24, %r32, %r2;
	mul.wide.s32 	%rd34, %r24, 4;
	add.s64 	%rd35, %rd1, %rd34;
	st.global.f32 	[%rd35], %f65;
$L__BB0_16:
	add.s32 	%r25, %r32, 1;
	setp.eq.s32 	%p11, %r1, %r25;
	@%p11 bra 	$L__BB0_18;
	ld.global.f32 	%f66, [%rd5];
	cvt.u64.u32 	%rd36, %r32;
	mul.wide.u32 	%rd37, %r32, 4;
	add.s64 	%rd38, %rd20, %rd37;
	ld.global.f32 	%f67, [%rd38+4];
	sub.f32 	%f68, %f66, %f67;
	ld.global.f32 	%f69, [%rd6];
	add.s64 	%rd39, %rd3, %rd37;
	ld.global.f32 	%f70, [%rd39+4];
	sub.f32 	%f71, %f69, %f70;
	ld.global.f32 	%f72, [%rd7];
	add.s64 	%rd40, %rd2, %rd37;
	ld.global.f32 	%f73, [%rd40+4];
	sub.f32 	%f74, %f72, %f73;
	mul.f32 	%f75, %f71, %f71;
	fma.rn.f32 	%f76, %f68, %f68, %f75;
	fma.rn.f32 	%f77, %f74, %f74, %f76;
	sqrt.rn.f32 	%f78, %f77;
	cvt.s64.s32 	%rd41, %r2;
	add.s64 	%rd42, %rd36, %rd41;
	shl.b64 	%rd43, %rd42, 2;
	add.s64 	%rd44, %rd1, %rd43;
	st.global.f32 	[%rd44+4], %f78;
$L__BB0_18:
	add.s32 	%r32, %r32, 2;
$L__BB0_19:
	and.b32  	%r26, %r15, 1;
	setp.eq.b32 	%p12, %r26, 1;
	not.pred 	%p13, %p12;
	setp.eq.s32 	%p14, %r1, %r32;
	or.pred  	%p15, %p13, %p14;
	@%p15 bra 	$L__BB0_21;
	ld.global.f32 	%f79, [%rd5];
	mul.wide.u32 	%rd45, %r32, 4;
	add.s64 	%rd46, %rd20, %rd45;
	ld.global.f32 	%f80, [%rd46];
	sub.f32 	%f81, %f79, %f80;
	ld.global.f32 	%f82, [%rd6];
	add.s64 	%rd47, %rd3, %rd45;
	ld.global.f32 	%f83, [%rd47];
	sub.f32 	%f84, %f82, %f83;
	ld.global.f32 	%f85, [%rd7];
	add.s64 	%rd48, %rd2, %rd45;
	ld.global.f32 	%f86, [%rd48];
	sub.f32 	%f87, %f85, %f86;
	mul.f32 	%f88, %f84, %f84;
	fma.rn.f32 	%f89, %f81, %f81, %f88;
	fma.rn.f32 	%f90, %f87, %f87, %f89;
	sqrt.rn.f32 	%f91, %f90;
	add.s32 	%r27, %r32, %r2;
	mul.wide.s32 	%rd49, %r27, 4;
	add.s64 	%rd50, %rd1, %rd49;
	st.global.f32 	[%rd50], %f91;
$L__BB0_21:
	ret;

}


// ===== COMPILED SASS (sm_100) =====

	.target	sm_100

	.elftype	@"ET_EXEC"


//--------------------- .note.nv.tkinfo           --------------------------
	.section	.note.nv.tkinfo,"",@"SHT_NOTE"
	.sectionflags	@"SHF_NOTE_NV_TKINFO"
	.tkinfo
        /*0018*/ 	.word	0x00000002
        /*0030*/ 	.string	""
        /*0030*/ 	.string	"ptxas"
        /*0030*/ 	.string	"Cuda compilation tools, release 13.0, V13.0.88"
        /*0030*/ 	.string	"Build cuda_13.0.r13.0/compiler.36424714_0"
        /*0030*/ 	.string	"-arch sm_100 -m 64 "



//--------------------- .note.nv.cuinfo           --------------------------
	.section	.note.nv.cuinfo,"",@"SHT_NOTE"
	.sectionflags	@"SHF_NOTE_NV_CUINFO"
        /*0018*/ 	.short	0x0002
        /*001a*/ 	.short	0x0064
        /*001c*/ 	.short	0x0082
	.zero		2


//--------------------- .nv.info                  --------------------------
	.section	.nv.info,"",@"SHT_CUDA_INFO"
	.align	4


	//----- nvinfo : EIATTR_REGCOUNT
	.align		4
        /*0000*/ 	.byte	0x04, 0x2f
        /*0002*/ 	.short	(.L_1 - .L_0)
	.align		4
.L_0:
        /*0004*/ 	.word	index@(_Z8distancePfS_S_iS_)
        /*0008*/ 	.word	0x0000001f


	//----- nvinfo : EIATTR_FRAME_SIZE
	.align		4
.L_1:
        /*000c*/ 	.byte	0x04, 0x11
        /*000e*/ 	.short	(.L_3 - .L_2)
	.align		4
.L_2:
        /*0010*/ 	.word	index@($__internal_0_$__cuda_sm20_sqrt_rn_f32_slowpath)
        /*0014*/ 	.word	0x00000000


	//----- nvinfo : EIATTR_FRAME_SIZE
	.align		4
.L_3:
        /*0018*/ 	.byte	0x04, 0x11
        /*001a*/ 	.short	(.L_5 - .L_4)
	.align		4
.L_4:
        /*001c*/ 	.word	index@(_Z8distancePfS_S_iS_)
        /*0020*/ 	.word	0x00000000


	//----- nvinfo : EIATTR_MIN_STACK_SIZE
	.align		4
.L_5:
        /*0024*/ 	.byte	0x04, 0x12
        /*0026*/ 	.short	(.L_7 - .L_6)
	.align		4
.L_6:
        /*0028*/ 	.word	index@(_Z8distancePfS_S_iS_)
        /*002c*/ 	.word	0x00000000
.L_7:


//--------------------- .nv.compat                --------------------------
	.section	.nv.compat,"",@"SHT_CUDA_COMPAT_INFO"
	.align	4
        /*0000*/ 	.byte	0x02, 0x09, 0x00, 0x00, 0x02, 0x02, 0x01, 0x00, 0x02, 0x05, 0x05, 0x00, 0x03, 0x07, 0x01, 0x01
        /*0010*/ 	.byte	0x02, 0x03, 0x00, 0x00, 0x02, 0x06, 0x01, 0x00, 0x04, 0x0b, 0x08, 0x00, 0x01, 0x00, 0x00, 0x00
        /*0020*/ 	.byte	0x00, 0x00, 0x00, 0x00


//--------------------- .nv.info._Z8distancePfS_S_iS_ --------------------------
	.section	.nv.info._Z8distancePfS_S_iS_,"",@"SHT_CUDA_INFO"
	.sectionflags	@""
	.align	4


	//----- nvinfo : EIATTR_CUDA_API_VERSION
	.align		4
        /*0000*/ 	.byte	0x04, 0x37
        /*0002*/ 	.short	(.L_9 - .L_8)
.L_8:
        /*0004*/ 	.word	0x00000082


	//----- nvinfo : EIATTR_KPARAM_INFO
	.align		4
.L_9:
        /*0008*/ 	.byte	0x04, 0x17
        /*000a*/ 	.short	(.L_11 - .L_10)
.L_10:
        /*000c*/ 	.word	0x00000000
        /*0010*/ 	.short	0x0004
        /*0012*/ 	.short	0x0020
        /*0014*/ 	.byte	0x00, 0xf5, 0x21, 0x00


	//----- nvinfo : EIATTR_KPARAM_INFO
	.align		4
.L_11:
        /*0018*/ 	.byte	0x04, 0x17
        /*001a*/ 	.short	(.L_13 - .L_12)
.L_12:
        /*001c*/ 	.word	0x00000000
        /*0020*/ 	.short	0x0003
        /*0022*/ 	.short	0x0018
        /*0024*/ 	.byte	0x00, 0xf0, 0x11, 0x00


	//----- nvinfo : EIATTR_KPARAM_INFO
	.align		4
.L_13:
        /*0028*/ 	.byte	0x04, 0x17
        /*002a*/ 	.short	(.L_15 - .L_14)
.L_14:
        /*002c*/ 	.word	0x00000000
        /*0030*/ 	.short	0x0002
        /*0032*/ 	.short	0x0010
        /*0034*/ 	.byte	0x00, 0xf5, 0x21, 0x00


	//----- nvinfo : EIATTR_KPARAM_INFO
	.align		4
.L_15:
        /*0038*/ 	.byte	0x04, 0x17
        /*003a*/ 	.short	(.L_17 - .L_16)
.L_16:
        /*003c*/ 	.word	0x00000000
        /*0040*/ 	.short	0x0001
        /*0042*/ 	.short	0x0008
        /*0044*/ 	.byte	0x00, 0xf5, 0x21, 0x00


	//----- nvinfo : EIATTR_KPARAM_INFO
	.align		4
.L_17:
        /*0048*/ 	.byte	0x04, 0x17
        /*004a*/ 	.short	(.L_19 - .L_18)
.L_18:
        /*004c*/ 	.word	0x00000000
        /*0050*/ 	.short	0x0000
        /*0052*/ 	.short	0x0000
        /*0054*/ 	.byte	0x00, 0xf5, 0x21, 0x00


	//----- nvinfo : EIATTR_SPARSE_MMA_MASK
	.align		4
.L_19:
        /*0058*/ 	.byte	0x03, 0x50
        /*005a*/ 	.short	0x0000


	//----- nvinfo : EIATTR_MAXREG_COUNT
	.align		4
        /*005c*/ 	.byte	0x03, 0x1b
        /*005e*/ 	.short	0x00ff


	//----- nvinfo : EIATTR_MERCURY_ISA_VERSION
	.align		4
        /*0060*/ 	.byte	0x03, 0x5f
        /*0062*/ 	.short	0x0101


	//----- nvinfo : EIATTR_VRC_CTA_INIT_COUNT
	.align		4
        /*0064*/ 	.byte	0x02, 0x4a
	.zero		1
	.zero		1


	//----- nvinfo : EIATTR_EXIT_INSTR_OFFSETS
	.align		4
        /*0068*/ 	.byte	0x04, 0x1c
        /*006a*/ 	.short	(.L_21 - .L_20)


	//   ....[0]....
.L_20:
        /*006c*/ 	.word	0x00000070


	//   ....[1]....
        /*0070*/ 	.word	0x00000be0


	//   ....[2]....
        /*0074*/ 	.word	0x000011b0


	//   ....[3]....
        /*0078*/ 	.word	0x00001410


	//----- nvinfo : EIATTR_CRS_STACK_SIZE
	.align		4
.L_21:
        /*007c*/ 	.byte	0x04, 0x1e
        /*007e*/ 	.short	(.L_23 - .L_22)
.L_22:
        /*0080*/ 	.word	0x00000000


	//----- nvinfo : EIATTR_CBANK_PARAM_SIZE
	.align		4
.L_23:
        /*0084*/ 	.byte	0x03, 0x19
        /*0086*/ 	.short	0x0028


	//----- nvinfo : EIATTR_PARAM_CBANK
	.align		4
        /*0088*/ 	.byte	0x04, 0x0a
        /*008a*/ 	.short	(.L_25 - .L_24)
	.align		4
.L_24:
        /*008c*/ 	.word	index@(.nv.constant0._Z8distancePfS_S_iS_)
        /*0090*/ 	.short	0x0380
        /*0092*/ 	.short	0x0028


	//----- nvinfo : EIATTR_SW_WAR
	.align		4
.L_25:
        /*0094*/ 	.byte	0x04, 0x36
        /*0096*/ 	.short	(.L_27 - .L_26)
.L_26:
        /*0098*/ 	.word	0x00000008
.L_27:


//--------------------- .nv.callgraph             --------------------------
	.section	.nv.callgraph,"",@"SHT_CUDA_CALLGRAPH"
	.align	4
	.sectionentsize	8
	.align		4
        /*0000*/ 	.word	0x00000000
	.align		4
        /*0004*/ 	.word	0xffffffff
	.align		4
        /*0008*/ 	.word	0x00000000
	.align		4
        /*000c*/ 	.word	0xfffffffe
	.align		4
        /*0010*/ 	.word	0x00000000
	.align		4
        /*0014*/ 	.word	0xfffffffd
	.align		4
        /*0018*/ 	.word	0x00000000
	.align		4
        /*001c*/ 	.word	0xfffffffc


//--------------------- .text._Z8distancePfS_S_iS_ --------------------------
	.section	.text._Z8distancePfS_S_iS_,"ax",@progbits
	.align	128
        .global         _Z8distancePfS_S_iS_
        .type           _Z8distancePfS_S_iS_,@function
        .size           _Z8distancePfS_S_iS_,(.L_x_38 - _Z8distancePfS_S_iS_)
        .other          _Z8distancePfS_S_iS_,@"STO_CUDA_ENTRY STV_DEFAULT"
_Z8distancePfS_S_iS_:
.text._Z8distancePfS_S_iS_:
[----:B------:R-:W-:Y:S01]  /*0000*/  LDC R1, c[0x0][0x37c] ;  /* 0x0000df00ff017b82 */ /* 0x000fe20000000800 */
[----:B------:R-:W0:Y:S01]  /*0010*/  LDCU UR4, c[0x0][0x398] ;  /* 0x00007300ff0477ac */ /* 0x000e220008000800 */
[----:B------:R-:W1:Y:S06]  /*0020*/  S2R R0, SR_TID.X ;  /* 0x0000000000007919 */ /* 0x000e6c0000002100 */
[----:B------:R-:W2:Y:S01]  /*0030*/  LDC R19, c[0x0][0x360] ;  /* 0x0000d800ff137b82 */ /* 0x000ea20000000800 */
[----:B0-----:R-:W-:-:S07]  /*0040*/  MOV R22, UR4 ;  /* 0x0000000400167c02 */ /* 0x001fce0008000f00 */
[----:B------:R-:W0:Y:S01]  /*0050*/  S2UR UR4, SR_CTAID.X ;  /* 0x00000000000479c3 */ /* 0x000e220000002500 */
[----:B------:R-:W-:-:S13]  /*0060*/  ISETP.GE.AND P0, PT, R22, 0x1, PT ;  /* 0x000000011600780c */ /* 0x000fda0003f06270 */
[----:B01----:R-:W-:Y:S05]  /*0070*/  @!P0 EXIT ;  /* 0x000000000000894d */ /* 0x003fea0003800000 */
[----:B------:R-:W0:Y:S01]  /*0080*/  LDC.64 R2, c[0x0][0x380] ;  /* 0x0000e000ff027b82 */ /* 0x000e220000000a00 */
[----:B------:R-:W-:Y:S01]  /*0090*/  ISETP.GE.U32.AND P0, PT, R22, 0x4, PT ;  /* 0x000000041600780c */ /* 0x000fe20003f06070 */
[----:B--2---:R-:W-:Y:S01]  /*00a0*/  IMAD R19, R19, UR4, R0 ;  /* 0x0000000413137c24 */ /* 0x004fe2000f8e0200 */
[----:B------:R-:W1:Y:S01]  /*00b0*/  LDCU.64 UR12, c[0x0][0x358] ;  /* 0x00006b00ff0c77ac */ /* 0x000e620008000a00 */
[----:B------:R-:W-:Y:S02]  /*00c0*/  HFMA2 R9, -RZ, RZ, 0, 0 ;  /* 0x00000000ff097431 */ /* 0x000fe400000001ff */
[C---:B------:R-:W-:Y:S02]  /*00d0*/  IMAD R18, R19.reuse, R22, RZ ;  /* 0x0000001613127224 */ /* 0x040fe400078e02ff */
[----:B------:R-:W2:Y:S08]  /*00e0*/  LDC.64 R4, c[0x0][0x388] ;  /* 0x0000e200ff047b82 */ /* 0x000eb00000000a00 */
[----:B------:R-:W3:Y:S01]  /*00f0*/  LDC.64 R6, c[0x0][0x390] ;  /* 0x0000e400ff067b82 */ /* 0x000ee20000000a00 */
[----:B0-----:R-:W-:-:S04]  /*0100*/  IMAD.WIDE R2, R19, 0x4, R2 ;  /* 0x0000000413027825 */ /* 0x001fc800078e0202 */
[----:B--2---:R-:W-:-:S04]  /*0110*/  IMAD.WIDE R4, R19, 0x4, R4 ;  /* 0x0000000413047825 */ /* 0x004fc800078e0204 */
[----:B---3--:R-:W-:Y:S01]  /*0120*/  IMAD.WIDE R6, R19, 0x4, R6 ;  /* 0x0000000413067825 */ /* 0x008fe200078e0206 */
[----:B-1----:R-:W-:Y:S06]  /*0130*/  @!P0 BRA `(.L_x_0) ;  /* 0x0000000800a48947 */ /* 0x002fec0003800000 */
[----:B------:R-:W0:Y:S01]  /*0140*/  LDC.64 R10, c[0x0][0x3a0] ;  /* 0x0000e800ff0a7b82 */ /* 0x000e220000000a00 */
[----:B------:R-:W1:Y:S01]  /*0150*/  LDCU.128 UR4, c[0x0][0x380] ;  /* 0x00007000ff0477ac */ /* 0x000e620008000c00 */
[----:B------:R-:W-:Y:S02]  /*0160*/  IADD3 R24, PT, PT, -R19, RZ, RZ ;  /* 0x000000ff13187210 */ /* 0x000fe40007ffe1ff */
[----:B------:R-:W-:Y:S01]  /*0170*/  MOV R23, R18 ;  /* 0x0000001200177202 */ /* 0x000fe20000000f00 */
[----:B------:R-:W2:Y:S03]  /*0180*/  LDCU.64 UR10, c[0x0][0x390] ;  /* 0x00007200ff0a77ac */ /* 0x000ea60008000a00 */
[----:B------:R-:W3:Y:S08]  /*0190*/  LDC R22, c[0x0][0x398] ;  /* 0x0000e600ff167b82 */ /* 0x000ef00000000800 */
[----:B------:R-:W4:Y:S01]  /*01a0*/  LDC.64 R8, c[0x0][0x3a0] ;  /* 0x0000e800ff087b82 */ /* 0x000f220000000a00 */
[----:B-1----:R-:W-:-:S02]  /*01b0*/  UIADD3 UR8, UP0, UPT, UR4, 0x8, URZ ;  /* 0x0000000804087890 */ /* 0x002fc4000ff1e0ff */
[----:B------:R-:W-:Y:S02]  /*01c0*/  UIADD3 UR6, UP1, UPT, UR6, 0x8, URZ ;  /* 0x0000000806067890 */ /* 0x000fe4000ff3e0ff */
[----:B--2---:R-:W-:Y:S01]  /*01d0*/  UIADD3 UR4, UP2, UPT, UR10, 0x8, URZ ;  /* 0x000000080a047890 */ /* 0x004fe2000ff5e0ff */
[----:B0-----:R-:W-:Y:S01]  /*01e0*/  IMAD.WIDE R10, R18, 0x4, R10 ;  /* 0x00000004120a7825 */ /* 0x001fe200078e020a */
[----:B------:R-:W-:Y:S01]  /*01f0*/  UIADD3.X UR9, UPT, UPT, URZ, UR5, URZ, UP0, !UPT ;  /* 0x00000005ff097290 */ /* 0x000fe200087fe4ff */
[----:B------:R-:W-:Y:S01]  /*0200*/  MOV R12, UR8 ;  /* 0x00000008000c7c02 */ /* 0x000fe20008000f00 */
[----:B------:R-:W-:Y:S01]  /*0210*/  UIADD3.X UR7, UPT, UPT, URZ, UR7, URZ, UP1, !UPT ;  /* 0x00000007ff077290 */ /* 0x000fe20008ffe4ff */
[----:B------:R-:W-:Y:S01]  /*0220*/  MOV R14, UR6 ;  /* 0x00000006000e7c02 */ /* 0x000fe20008000f00 */
[----:B------:R-:W-:Y:S01]  /*0230*/  UIADD3.X UR5, UPT, UPT, URZ, UR11, URZ, UP2, !UPT ;  /* 0x0000000bff057290 */ /* 0x000fe200097fe4ff */
[----:B------:R-:W-:Y:S02]  /*0240*/  IADD3 R10, P0, PT, R10, 0x8, RZ ;  /* 0x000000080a0a7810 */ /* 0x000fe40007f1e0ff */
[----:B------:R-:W-:-:S02]  /*0250*/  MOV R13, UR9 ;  /* 0x00000009000d7c02 */ /* 0x000fc40008000f00 */
[----:B------:R-:W-:Y:S02]  /*0260*/  IADD3.X R11, PT, PT, RZ, R11, RZ, P0, !PT ;  /* 0x0000000bff0b7210 */ /* 0x000fe400007fe4ff */
[----:B------:R-:W-:Y:S02]  /*0270*/  MOV R15, UR7 ;  /* 0x00000007000f7c02 */ /* 0x000fe40008000f00 */
[----:B------:R-:W-:Y:S02]  /*0280*/  MOV R17, UR5 ;  /* 0x0000000500117c02 */ /* 0x000fe40008000f00 */
[----:B------:R-:W-:Y:S01]  /*0290*/  MOV R16, UR4 ;  /* 0x0000000400107c02 */ /* 0x000fe20008000f00 */
[----:B---34-:R-:W-:-:S06]  /*02a0*/  UMOV UR4, URZ ;  /* 0x000000ff00047c82 */ /* 0x018fcc0008000000 */
.L_x_21:
[----:B------:R-:W-:Y:S01]  /*02b0*/  ISETP.NE.AND P0, PT, R24, RZ, PT ;  /* 0x000000ff1800720c */ /* 0x000fe20003f05270 */
[----:B------:R-:W-:-:S12]  /*02c0*/  BSSY.RECONVERGENT B0, `(.L_x_1) ;  /* 0x000001e000007945 */ /* 0x000fd80003800200 */
[----:B0-----:R-:W-:Y:S05]  /*02d0*/  @!P0 BRA `(.L_x_2) ;  /* 0x0000000000708947 */ /* 0x001fea0003800000 */
[----:B------:R-:W2:Y:S04]  /*02e0*/  LDG.E R20, desc[UR12][R4.64] ;  /* 0x0000000c04147981 */ /* 0x000ea8000c1e1900 */
[----:B------:R-:W2:Y:S04]  /*02f0*/  LDG.E R25, desc[UR12][R14.64+-0x8] ;  /* 0xfffff80c0e197981 */ /* 0x000ea8000c1e1900 */
[----:B------:R-:W3:Y:S04]  /*0300*/  LDG.E R0, desc[UR12][R2.64] ;  /* 0x0000000c02007981 */ /* 0x000ee8000c1e1900 */
[----:B------:R-:W3:Y:S04]  /*0310*/  LDG.E R21, desc[UR12][R12.64+-0x8] ;  /* 0xfffff80c0c157981 */ /* 0x000ee8000c1e1900 */
[----:B------:R-:W4:Y:S01]  /*0320*/  LDG.E R26, desc[UR12][R16.64+-0x8] ;  /* 0xfffff80c101a7981 */ /* 0x000f22000c1e1900 */
[----:B--2---:R-:W-:-:S03]  /*0330*/  FADD R20, R20, -R25 ;  /* 0x8000001914147221 */ /* 0x004fc60000000000 */
[----:B------:R-:W4:Y:S01]  /*0340*/  LDG.E R25, desc[UR12][R6.64] ;  /* 0x0000000c06197981 */ /* 0x000f22000c1e1900 */
[----:B---3--:R-:W-:Y:S01]  /*0350*/  FADD R0, R0, -R21 ;  /* 0x8000001500007221 */ /* 0x008fe20000000000 */
[----:B------:R-:W-:-:S04]  /*0360*/  FMUL R21, R20, R20 ;  /* 0x0000001414157220 */ /* 0x000fc80000400000 */
[----:B------:R-:W-:Y:S01]  /*0370*/  FFMA R0, R0, R0, R21 ;  /* 0x0000000000007223 */ /* 0x000fe20000000015 */
[----:B------:R-:W-:Y:S01]  /*0380*/  BSSY.RECONVERGENT B1, `(.L_x_3) ;  /* 0x000000f000017945 */ /* 0x000fe20003800200 */
[----:B----4-:R-:W-:-:S04]  /*0390*/  FADD R25, R25, -R26 ;  /* 0x8000001a19197221 */ /* 0x010fc80000000000 */
[----:B------:R-:W-:-:S05]  /*03a0*/  FFMA R26, R25, R25, R0 ;  /* 0x00000019191a7223 */ /* 0x000fca0000000000 */
[----:B------:R-:W-:Y:S01]  /*03b0*/  IADD3 R0, PT, PT, R26, -0xd000000, RZ ;  /* 0xf30000001a007810 */ /* 0x000fe20007ffe0ff */
[----:B------:R0:W1:Y:S03]  /*03c0*/  MUFU.RSQ R21, R26 ;  /* 0x0000001a00157308 */ /* 0x0000660000001400 */
[----:B------:R-:W-:-:S13]  /*03d0*/  ISETP.GT.U32.AND P0, PT, R0, 0x727fffff, PT ;  /* 0x727fffff0000780c */ /* 0x000fda0003f04070 */
[----:B0-----:R-:W-:Y:S05]  /*03e0*/  @!P0 BRA `(.L_x_4) ;  /* 0x0000000000108947 */ /* 0x001fea0003800000 */
[----:B------:R-:W-:Y:S02]  /*03f0*/  MOV R0, R26 ;  /* 0x0000001a00007202 */ /* 0x000fe40000000f00 */
[----:B------:R-:W-:-:S07]  /*0400*/  MOV R20, 0x420 ;  /* 0x0000042000147802 */ /* 0x000fce0000000f00 */
[----:B-1----:R-:W-:Y:S05]  /*0410*/  CALL.REL.NOINC `($__internal_0_$__cuda_sm20_sqrt_rn_f32_slowpath) ;  /* 0x0000001000007944 */ /* 0x002fea0003c00000 */
[----:B------:R-:W-:Y:S05]  /*0420*/  BRA `(.L_x_5) ;  /* 0x0000000000107947 */ /* 0x000fea0003800000 */
.L_x_4:
[----:B-1----:R-:W-:Y:S01]  /*0430*/  FMUL.FTZ R25, R26, R21 ;  /* 0x000000151a197220 */ /* 0x002fe20000410000 */
[----:B------:R-:W-:-:S03]  /*0440*/  FMUL.FTZ R20, R21, 0.5 ;  /* 0x3f00000015147820 */ /* 0x000fc60000410000 */
[----:B------:R-:W-:-:S04]  /*0450*/  FFMA R0, -R25, R25, R26 ;  /* 0x0000001919007223 */ /* 0x000fc8000000011a */
[----:B------:R-:W-:-:S07]  /*0460*/  FFMA R25, R0, R20, R25 ;  /* 0x0000001400197223 */ /* 0x000fce0000000019 */
.L_x_5:
[----:B------:R-:W-:Y:S05]  /*0470*/  BSYNC.RECONVERGENT B1 ;  /* 0x0000000000017941 */ /* 0x000fea0003800200 */
.L_x_3:
[----:B------:R-:W-:-:S05]  /*0480*/  IMAD.WIDE R20, R23, 0x4, R8 ;  /* 0x0000000417147825 */ /* 0x000fca00078e0208 */
[----:B------:R0:W-:Y:S02]  /*0490*/  STG.E desc[UR12][R20.64], R25 ;  /* 0x0000001914007986 */ /* 0x0001e4000c10190c */
.L_x_2:
[----:B------:R-:W-:Y:S05]  /*04a0*/  BSYNC.RECONVERGENT B0 ;  /* 0x0000000000007941 */ /* 0x000fea0003800200 */
.L_x_1:
[----:B------:R-:W-:Y:S01]  /*04b0*/  UIADD3 UR5, UPT, UPT, UR4, 0x1, URZ ;  /* 0x0000000104057890 */ /* 0x000fe2000fffe0ff */
[----:B------:R-:W-:Y:S05]  /*04c0*/  BSSY.RECONVERGENT B0, `(.L_x_6) ;  /* 0x000001f000007945 */ /* 0x000fea0003800200 */
[----:B------:R-:W-:-:S13]  /*04d0*/  ISETP.NE.AND P0, PT, R19, UR5, PT ;  /* 0x0000000513007c0c */ /* 0x000fda000bf05270 */
[----:B------:R-:W-:Y:S05]  /*04e0*/  @!P0 BRA `(.L_x_7) ;  /* 0x0000000000708947 */ /* 0x000fea0003800000 */
[----:B0-----:R-:W2:Y:S04]  /*04f0*/  LDG.E R20, desc[UR12][R4.64] ;  /* 0x0000000c04147981 */ /* 0x001ea8000c1e1900 */
        /* <DEDUP_REMOVED lines=19> */
[----:B------:R-:W-:Y:S01]  /*0630*/  MOV R21, R25 ;  /* 0x0000001900157202 */ /* 0x000fe20000000f00 */
[----:B------:R-:W-:Y:S06]  /*0640*/  BRA `(.L_x_10) ;  /* 0x0000000000107947 */ /* 0x000fec0003800000 */
.L_x_9:
[----:B-1----:R-:W-:Y:S01]  /*0650*/  FMUL.FTZ R21, R26, R25 ;  /* 0x000000191a157220 */ /* 0x002fe20000410000 */
[----:B------:R-:W-:-:S03]  /*0660*/  FMUL.FTZ R20, R25, 0.5 ;  /* 0x3f00000019147820 */ /* 0x000fc60000410000 */
[----:B------:R-:W-:-:S04]  /*0670*/  FFMA R0, -R21, R21, R26 ;  /* 0x0000001515007223 */ /* 0x000fc8000000011a */
[----:B------:R-:W-:-:S07]  /*0680*/  FFMA R21, R0, R20, R21 ;  /* 0x0000001400157223 */ /* 0x000fce0000000015 */
.L_x_10:
[----:B------:R-:W-:Y:S05]  /*0690*/  BSYNC.RECONVERGENT B1 ;  /* 0x0000000000017941 */ /* 0x000fea0003800200 */
.L_x_8:
[----:B------:R1:W-:Y:S02]  /*06a0*/  STG.E desc[UR12][R10.64+-0x4], R21 ;  /* 0xfffffc150a007986 */ /* 0x0003e4000c10190c */
.L_x_7:
[----:B------:R-:W-:Y:S05]  /*06b0*/  BSYNC.RECONVERGENT B0 ;  /* 0x0000000000007941 */ /* 0x000fea0003800200 */
.L_x_6:
[----:B------:R-:W-:Y:S01]  /*06c0*/  UIADD3 UR5, UPT, UPT, UR4, 0x2, URZ ;  /* 0x0000000204057890 */ /* 0x000fe2000fffe0ff */
[----:B------:R-:W-:Y:S05]  /*06d0*/  BSSY.RECONVERGENT B0, `(.L_x_11) ;  /* 0x000001f000007945 */ /* 0x000fea0003800200 */
[----:B------:R-:W-:-:S13]  /*06e0*/  ISETP.NE.AND P0, PT, R19, UR5, PT ;  /* 0x0000000513007c0c */ /* 0x000fda000bf05270 */
[----:B------:R-:W-:Y:S05]  /*06f0*/  @!P0 BRA `(.L_x_12) ;  /* 0x0000000000708947 */ /* 0x000fea0003800000 */
[----:B0-----:R-:W2:Y:S04]  /*0700*/  LDG.E R20, desc[UR12][R4.64] ;  /* 0x0000000c04147981 */ /* 0x001ea8000c1e1900 */
[----:B------:R-:W2:Y:S04]  /*0710*/  LDG.E R25, desc[UR12][R14.64] ;  /* 0x0000000c0e197981 */ /* 0x000ea8000c1e1900 */
[----:B------:R-:W3:Y:S04]  /*0720*/  LDG.E R0, desc[UR12][R2.64] ;  /* 0x0000000c02007981 */ /* 0x000ee8000c1e1900 */
[----:B-1----:R-:W3:Y:S04]  /*0730*/  LDG.E R21, desc[UR12][R12.64] ;  /* 0x0000000c0c157981 */ /* 0x002ee8000c1e1900 */
        /* <DEDUP_REMOVED lines=18> */
.L_x_14:
[----:B-1----:R-:W-:Y:S01]  /*0860*/  FMUL.FTZ R21, R26, R25 ;  /* 0x000000191a157220 */ /* 0x002fe20000410000 */
[----:B------:R-:W-:-:S03]  /*0870*/  FMUL.FTZ R20, R25, 0.5 ;  /* 0x3f00000019147820 */ /* 0x000fc60000410000 */
[----:B------:R-:W-:-:S04]  /*0880*/  FFMA R0, -R21, R21, R26 ;  /* 0x0000001515007223 */ /* 0x000fc8000000011a */
[----:B------:R-:W-:-:S07]  /*0890*/  FFMA R21, R0, R20, R21 ;  /* 0x0000001400157223 */ /* 0x000fce0000000015 */
.L_x_15:
[----:B------:R-:W-:Y:S05]  /*08a0*/  BSYNC.RECONVERGENT B1 ;  /* 0x0000000000017941 */ /* 0x000fea0003800200 */
.L_x_13:
[----:B------:R2:W-:Y:S02]  /*08b0*/  STG.E desc[UR12][R10.64], R21 ;  /* 0x000000150a007986 */ /* 0x0005e4000c10190c */
.L_x_12:
[----:B------:R-:W-:Y:S05]  /*08c0*/  BSYNC.RECONVERGENT B0 ;  /* 0x0000000000007941 */ /* 0x000fea0003800200 */
.L_x_11:
[----:B------:R-:W-:Y:S01]  /*08d0*/  UIADD3 UR5, UPT, UPT, UR4, 0x3, URZ ;  /* 0x0000000304057890 */ /* 0x000fe2000fffe0ff */
[----:B------:R-:W-:Y:S05]  /*08e0*/  BSSY.RECONVERGENT B0, `(.L_x_16) ;  /* 0x000001f000007945 */ /* 0x000fea0003800200 */
[----:B------:R-:W-:-:S13]  /*08f0*/  ISETP.NE.AND P0, PT, R19, UR5, PT ;  /* 0x0000000513007c0c */ /* 0x000fda000bf05270 */
[----:B------:R-:W-:Y:S05]  /*0900*/  @!P0 BRA `(.L_x_17) ;  /* 0x0000000000708947 */ /* 0x000fea0003800000 */
[----:B0-----:R-:W3:Y:S04]  /*0910*/  LDG.E R20, desc[UR12][R4.64] ;  /* 0x0000000c04147981 */ /* 0x001ee8000c1e1900 */
[----:B------:R-:W3:Y:S04]  /*0920*/  LDG.E R25, desc[UR12][R14.64+0x4] ;  /* 0x0000040c0e197981 */ /* 0x000ee8000c1e1900 */
[----:B------:R-:W4:Y:S04]  /*0930*/  LDG.E R0, desc[UR12][R2.64] ;  /* 0x0000000c02007981 */ /* 0x000f28000c1e1900 */
[----:B-12---:R-:W4:Y:S04]  /*0940*/  LDG.E R21, desc[UR12][R12.64+0x4] ;  /* 0x0000040c0c157981 */ /* 0x006f28000c1e1900 */
[----:B------:R-:W2:Y:S01]  /*0950*/  LDG.E R26, desc[UR12][R16.64+0x4] ;  /* 0x0000040c101a7981 */ /* 0x000ea2000c1e1900 */
[----:B---3--:R-:W-:-:S03]  /*0960*/  FADD R20, R20, -R25 ;  /* 0x8000001914147221 */ /* 0x008fc60000000000 */
[----:B------:R-:W2:Y:S01]  /*0970*/  LDG.E R25, desc[UR12][R6.64] ;  /* 0x0000000c06197981 */ /* 0x000ea2000c1e1900 */
[----:B----4-:R-:W-:Y:S01]  /*0980*/  FADD R0, R0, -R21 ;  /* 0x8000001500007221 */ /* 0x010fe20000000000 */
[----:B------:R-:W-:-:S04]  /*0990*/  FMUL R21, R20, R20 ;  /* 0x0000001414157220 */ /* 0x000fc80000400000 */
[----:B------:R-:W-:Y:S01]  /*09a0*/  FFMA R0, R0, R0, R21 ;  /* 0x0000000000007223 */ /* 0x000fe20000000015 */
[----:B------:R-:W-:Y:S01]  /*09b0*/  BSSY.RECONVERGENT B1, `(.L_x_18) ;  /* 0x0000010000017945 */ /* 0x000fe20003800200 */
[----:B--2---:R-:W-:-:S04]  /*09c0*/  FADD R25, R25, -R26 ;  /* 0x8000001a19197221 */ /* 0x004fc80000000000 */
        /* <DEDUP_REMOVED lines=10> */
.L_x_19:
[----:B-1----:R-:W-:Y:S01]  /*0a70*/  FMUL.FTZ R21, R26, R25 ;  /* 0x000000191a157220 */ /* 0x002fe20000410000 */
[----:B------:R-:W-:-:S03]  /*0a80*/  FMUL.FTZ R20, R25, 0.5 ;  /* 0x3f00000019147820 */ /* 0x000fc60000410000 */
[----:B------:R-:W-:-:S04]  /*0a90*/  FFMA R0, -R21, R21, R26 ;  /* 0x0000001515007223 */ /* 0x000fc8000000011a */
[----:B------:R-:W-:-:S07]  /*0aa0*/  FFMA R21, R0, R20, R21 ;  /* 0x0000001400157223 */ /* 0x000fce0000000015 */
.L_x_20:
[----:B------:R-:W-:Y:S05]  /*0ab0*/  BSYNC.RECONVERGENT B1 ;  /* 0x0000000000017941 */ /* 0x000fea0003800200 */
.L_x_18:
[----:B------:R3:W-:Y:S02]  /*0ac0*/  STG.E desc[UR12][R10.64+0x4], R21 ;  /* 0x000004150a007986 */ /* 0x0007e4000c10190c */
.L_x_17:
[----:B------:R-:W-:Y:S05]  /*0ad0*/  BSYNC.RECONVERGENT B0 ;  /* 0x0000000000007941 */ /* 0x000fea0003800200 */
.L_x_16:
[----:B------:R-:W-:Y:S01]  /*0ae0*/  UIADD3 UR4, UPT, UPT, UR4, 0x4, URZ ;  /* 0x0000000404047890 */ /* 0x000fe2000fffe0ff */
[----:B-123--:R-:W-:Y:S02]  /*0af0*/  IADD3 R10, P0, PT, R10, 0x10, RZ ;  /* 0x000000100a0a7810 */ /* 0x00efe40007f1e0ff */
[----:B------:R-:W-:Y:S02]  /*0b00*/  LOP3.LUT R0, R22, 0x7ffffffc, RZ, 0xc0, !PT ;  /* 0x7ffffffc16007812 */ /* 0x000fe400078ec0ff */
[----:B------:R-:W-:Y:S02]  /*0b10*/  IADD3.X R11, PT, PT, RZ, R11, RZ, P0, !PT ;  /* 0x0000000bff0b7210 */ /* 0x000fe400007fe4ff */
[----:B------:R-:W-:Y:S02]  /*0b20*/  ISETP.NE.AND P0, PT, R0, UR4, PT ;  /* 0x0000000400007c0c */ /* 0x000fe4000bf05270 */
[----:B------:R-:W-:Y:S02]  /*0b30*/  IADD3 R12, P1, PT, R12, 0x10, RZ ;  /* 0x000000100c0c7810 */ /* 0x000fe40007f3e0ff */
[----:B------:R-:W-:-:S02]  /*0b40*/  IADD3 R16, P2, PT, R16, 0x10, RZ ;  /* 0x0000001010107810 */ /* 0x000fc40007f5e0ff */
[----:B------:R-:W-:Y:S02]  /*0b50*/  IADD3.X R13, PT, PT, RZ, R13, RZ, P1, !PT ;  /* 0x0000000dff0d7210 */ /* 0x000fe40000ffe4ff */
[----:B------:R-:W-:Y:S02]  /*0b60*/  IADD3 R14, P1, PT, R14, 0x10, RZ ;  /* 0x000000100e0e7810 */ /* 0x000fe40007f3e0ff */
[----:B------:R-:W-:Y:S02]  /*0b70*/  IADD3.X R17, PT, PT, RZ, R17, RZ, P2, !PT ;  /* 0x00000011ff117210 */ /* 0x000fe400017fe4ff */
[----:B------:R-:W-:Y:S02]  /*0b80*/  IADD3.X R15, PT, PT, RZ, R15, RZ, P1, !PT ;  /* 0x0000000fff0f7210 */ /* 0x000fe40000ffe4ff */
[----:B------:R-:W-:Y:S02]  /*0b90*/  IADD3 R23, PT, PT, R23, 0x4, RZ ;  /* 0x0000000417177810 */ /* 0x000fe40007ffe0ff */
[----:B------:R-:W-:Y:S01]  /*0ba0*/  IADD3 R24, PT, PT, R24, 0x4, RZ ;  /* 0x0000000418187810 */ /* 0x000fe20007ffe0ff */
[----:B------:R-:W-:Y:S06]  /*0bb0*/  @P0 BRA `(.L_x_21) ;  /* 0xfffffff400bc0947 */ /* 0x000fec000383ffff */
[----:B------:R-:W-:-:S07]  /*0bc0*/  MOV R9, R0 ;  /* 0x0000000000097202 */ /* 0x000fce0000000f00 */
.L_x_0:
[----:B------:R-:W-:-:S13]  /*0bd0*/  LOP3.LUT P0, R22, R22, 0x3, RZ, 0xc0, !PT ;  /* 0x0000000316167812 */ /* 0x000fda000780c0ff */
[----:B------:R-:W-:Y:S05]  /*0be0*/  @!P0 EXIT ;  /* 0x000000000000894d */ /* 0x000fea0003800000 */
[----:B------:R-:W-:-:S13]  /*0bf0*/  ISETP.NE.AND P0, PT, R22, 0x1, PT ;  /* 0x000000011600780c */ /* 0x000fda0003f05270 */
[----:B------:R-:W-:Y:S05]  /*0c00*/  @!P0 BRA `(.L_x_22) ;  /* 0x0000000400588947 */ /* 0x000fea0003800000 */
[----:B------:R-:W-:Y:S01]  /*0c10*/  ISETP.NE.AND P0, PT, R19, R9, PT ;  /* 0x000000091300720c */ /* 0x000fe20003f05270 */
[----:B------:R-:W-:-:S12]  /*0c20*/  BSSY.RECONVERGENT B0, `(.L_x_23) ;  /* 0x0000027000007945 */ /* 0x000fd80003800200 */
[----:B------:R-:W-:Y:S05]  /*0c30*/  @!P0 BRA `(.L_x_24) ;  /* 0x0000000000948947 */ /* 0x000fea0003800000 */
[----:B------:R-:W1:Y:S01]  /*0c40*/  LDC.64 R12, c[0x0][0x388] ;  /* 0x0000e200ff0c7b82 */ /* 0x000e620000000a00 */
[----:B------:R-:W2:Y:S04]  /*0c50*/  LDG.E R8, desc[UR12][R4.64] ;  /* 0x0000000c04087981 */ /* 0x000ea8000c1e1900 */
[----:B------:R-:W3:Y:S03]  /*0c60*/  LDG.E R0, desc[UR12][R2.64] ;  /* 0x0000000c02007981 */ /* 0x000ee6000c1e1900 */
[----:B------:R-:W4:Y:S01]  /*0c70*/  LDC.64 R10, c[0x0][0x380] ;  /* 0x0000e000ff0a7b82 */ /* 0x000f220000000a00 */
[----:B------:R-:W5:Y:S07]  /*0c80*/  LDG.E R16, desc[UR12][R6.64] ;  /* 0x0000000c06107981 */ /* 0x000f6e000c1e1900 */
[----:B------:R-:W0:Y:S01]  /*0c90*/  LDC.64 R14, c[0x0][0x390] ;  /* 0x0000e400ff0e7b82 */ /* 0x000e220000000a00 */
[----:B-1----:R-:W-:-:S06]  /*0ca0*/  IMAD.WIDE.U32 R12, R9, 0x4, R12 ;  /* 0x00000004090c7825 */ /* 0x002fcc00078e000c */
[----:B------:R-:W2:Y:S01]  /*0cb0*/  LDG.E R13, desc[UR12][R12.64] ;  /* 0x0000000c0c0d7981 */ /* 0x000ea2000c1e1900 */
[----:B----4-:R-:W-:-:S06]  /*0cc0*/  IMAD.WIDE.U32 R10, R9, 0x4, R10 ;  /* 0x00000004090a7825 */ /* 0x010fcc00078e000a */
[----:B------:R-:W3:Y:S01]  /*0cd0*/  LDG.E R11, desc[UR12][R10.64] ;  /* 0x0000000c0a0b7981 */ /* 0x000ee2000c1e1900 */
[----:B0-----:R-:W-:-:S06]  /*0ce0*/  IMAD.WIDE.U32 R14, R9, 0x4, R14 ;  /* 0x00000004090e7825 */ /* 0x001fcc00078e000e */
[----:B------:R-:W5:Y:S01]  /*0cf0*/  LDG.E R15, desc[UR12][R14.64] ;  /* 0x0000000c0e0f7981 */ /* 0x000f62000c1e1900 */
[----:B------:R-:W-:Y:S01]  /*0d00*/  BSSY.RECONVERGENT B1, `(.L_x_25) ;  /* 0x0000014000017945 */ /* 0x000fe20003800200 */
[----:B--2---:R-:W-:-:S04]  /*0d10*/  FADD R8, R8, -R13 ;  /* 0x8000000d08087221 */ /* 0x004fc80000000000 */
[----:B------:R-:W-:Y:S01]  /*0d20*/  FMUL R17, R8, R8 ;  /* 0x0000000808117220 */ /* 0x000fe20000400000 */
[----:B---3--:R-:W-:-:S04]  /*0d30*/  FADD R0, R0, -R11 ;  /* 0x8000000b00007221 */ /* 0x008fc80000000000 */
[----:B------:R-:W-:Y:S01]  /*0d40*/  FFMA R17, R0, R0, R17 ;  /* 0x0000000000117223 */ /* 0x000fe20000000011 */
[----:B-----5:R-:W-:-:S04]  /*0d50*/  FADD R16, R16, -R15 ;  /* 0x8000000f10107221 */ /* 0x020fc80000000000 */
        /* <DEDUP_REMOVED lines=10> */
.L_x_26:
[----:B-1----:R-:W-:Y:S01]  /*0e00*/  FMUL.FTZ R13, R16, R11 ;  /* 0x0000000b100d7220 */ /* 0x002fe20000410000 */
[----:B------:R-:W-:-:S03]  /*0e10*/  FMUL.FTZ R8, R11, 0.5 ;  /* 0x3f0000000b087820 */ /* 0x000fc60000410000 */
[----:B------:R-:W-:-:S04]  /*0e20*/  FFMA R0, -R13, R13, R16 ;  /* 0x0000000d0d007223 */ /* 0x000fc80000000110 */
[----:B------:R-:W-:-:S07]  /*0e30*/  FFMA R13, R0, R8, R13 ;  /* 0x00000008000d7223 */ /* 0x000fce000000000d */
.L_x_27:
[----:B------:R-:W-:Y:S05]  /*0e40*/  BSYNC.RECONVERGENT B1 ;  /* 0x0000000000017941 */ /* 0x000fea0003800200 */
.L_x_25:
[----:B------:R-:W0:Y:S01]  /*0e50*/  LDC.64 R10, c[0x0][0x3a0] ;  /* 0x0000e800ff0a7b82 */ /* 0x000e220000000a00 */
[----:B------:R-:W-:-:S05]  /*0e60*/  IADD3 R15, PT, PT, R18, R9, RZ ;  /* 0x00000009120f7210 */ /* 0x000fca0007ffe0ff */
[----:B0-----:R-:W-:-:S05]  /*0e70*/  IMAD.WIDE R10, R15, 0x4, R10 ;  /* 0x000000040f0a7825 */ /* 0x001fca00078e020a */
[----:B------:R1:W-:Y:S02]  /*0e80*/  STG.E desc[UR12][R10.64], R13 ;  /* 0x0000000d0a007986 */ /* 0x0003e4000c10190c */
.L_x_24:
[----:B------:R-:W-:Y:S05]  /*0e90*/  BSYNC.RECONVERGENT B0 ;  /* 0x0000000000007941 */ /* 0x000fea0003800200 */
.L_x_23:
[----:B------:R-:W-:Y:S01]  /*0ea0*/  IADD3 R0, PT, PT, R9, 0x1, RZ ;  /* 0x0000000109007810 */ /* 0x000fe20007ffe0ff */
[----:B------:R-:W-:Y:S03]  /*0eb0*/  BSSY.RECONVERGENT B0, `(.L_x_28) ;  /* 0x000002a000007945 */ /* 0x000fe60003800200 */
[----:B------:R-:W-:-:S13]  /*0ec0*/  ISETP.NE.AND P0, PT, R19, R0, PT ;  /* 0x000000001300720c */ /* 0x000fda0003f05270 */
[----:B------:R-:W-:Y:S05]  /*0ed0*/  @!P0 BRA `(.L_x_29) ;  /* 0x00000000009c8947 */ /* 0x000fea0003800000 */
[----:B-1----:R-:W1:Y:S01]  /*0ee0*/  LDC.64 R12, c[0x0][0x388] ;  /* 0x0000e200ff0c7b82 */ /* 0x002e620000000a00 */
        /* <DEDUP_REMOVED lines=27> */
.L_x_31:
[----:B-1----:R-:W-:Y:S01]  /*10a0*/  FMUL.FTZ R13, R16, R11 ;  /* 0x0000000b100d7220 */ /* 0x002fe20000410000 */
[----:B------:R-:W-:-:S03]  /*10b0*/  FMUL.FTZ R8, R11, 0.5 ;  /* 0x3f0000000b087820 */ /* 0x000fc60000410000 */
[----:B------:R-:W-:-:S04]  /*10c0*/  FFMA R0, -R13, R13, R16 ;  /* 0x0000000d0d007223 */ /* 0x000fc80000000110 */
[----:B------:R-:W-:-:S07]  /*10d0*/  FFMA R13, R0, R8, R13 ;  /* 0x00000008000d7223 */ /* 0x000fce000000000d */
.L_x_32:
[----:B------:R-:W-:Y:S05]  /*10e0*/  BSYNC.RECONVERGENT B1 ;  /* 0x0000000000017941 */ /* 0x000fea0003800200 */
.L_x_30:
[----:B------:R-:W0:Y:S01]  /*10f0*/  LDCU.64 UR4, c[0x0][0x3a0] ;  /* 0x00007400ff0477ac */ /* 0x000e220008000a00 */
[----:B------:R-:W-:-:S04]  /*1100*/  IADD3 R0, P0, PT, R18, R9, RZ ;  /* 0x0000000912007210 */ /* 0x000fc80007f1e0ff */
[----:B------:R-:W-:Y:S02]  /*1110*/  LEA.HI.X.SX32 R11, R18, RZ, 0x1, P0 ;  /* 0x000000ff120b7211 */ /* 0x000fe400000f0eff */
[----:B0-----:R-:W-:-:S04]  /*1120*/  LEA R10, P0, R0, UR4, 0x2 ;  /* 0x00000004000a7c11 */ /* 0x001fc8000f8010ff */
[----:B------:R-:W-:-:S05]  /*1130*/  LEA.HI.X R11, R0, UR5, R11, 0x2, P0 ;  /* 0x00000005000b7c11 */ /* 0x000fca00080f140b */
[----:B------:R2:W-:Y:S04]  /*1140*/  STG.E desc[UR12][R10.64+0x4], R13 ;  /* 0x0000040d0a007986 */ /* 0x0005e8000c10190c */
.L_x_29:
[----:B------:R-:W-:Y:S05]  /*1150*/  BSYNC.RECONVERGENT B0 ;  /* 0x0000000000007941 */ /* 0x000fea0003800200 */
.L_x_28:
[----:B------:R-:W-:-:S07]  /*1160*/  IADD3 R9, PT, PT, R9, 0x2, RZ ;  /* 0x0000000209097810 */ /* 0x000fce0007ffe0ff */
.L_x_22:
[----:B------:R-:W3:Y:S01]  /*1170*/  LDC R0, c[0x0][0x398] ;  /* 0x0000e600ff007b82 */ /* 0x000ee20000000800 */
[----:B------:R-:W-:Y:S02]  /*1180*/  ISETP.NE.AND P0, PT, R19, R9, PT ;  /* 0x000000091300720c */ /* 0x000fe40003f05270 */
[----:B---3--:R-:W-:-:S04]  /*1190*/  LOP3.LUT R0, R0, 0x1, RZ, 0xc0, !PT ;  /* 0x0000000100007812 */ /* 0x008fc800078ec0ff */
[----:B------:R-:W-:-:S13]  /*11a0*/  ISETP.NE.U32.OR P0, PT, R0, 0x1, !P0 ;  /* 0x000000010000780c */ /* 0x000fda0004705470 */
[----:B------:R-:W-:Y:S05]  /*11b0*/  @P0 EXIT ;  /* 0x000000000000094d */ /* 0x000fea0003800000 */
[----:B-12---:R-:W1:Y:S01]  /*11c0*/  LDC.64 R12, c[0x0][0x388] ;  /* 0x0000e200ff0c7b82 */ /* 0x006e620000000a00 */
        /* <DEDUP_REMOVED lines=27> */
.L_x_34:
[----:B-1----:R-:W-:Y:S01]  /*1380*/  FMUL.FTZ R5, R8, R3 ;  /* 0x0000000308057220 */ /* 0x002fe20000410000 */
[----:B------:R-:W-:-:S03]  /*1390*/  FMUL.FTZ R2, R3, 0.5 ;  /* 0x3f00000003027820 */ /* 0x000fc60000410000 */
[----:B------:R-:W-:-:S04]  /*13a0*/  FFMA R0, -R5, R5, R8 ;  /* 0x0000000505007223 */ /* 0x000fc80000000108 */
[----:B------:R-:W-:-:S07]  /*13b0*/  FFMA R5, R0, R2, R5 ;  /* 0x0000000200057223 */ /* 0x000fce0000000005 */
.L_x_35:
[----:B------:R-:W-:Y:S05]  /*13c0*/  BSYNC.RECONVERGENT B0 ;  /* 0x0000000000007941 */ /* 0x000fea0003800200 */
.L_x_33:
[----:B------:R-:W0:Y:S01]  /*13d0*/  LDC.64 R2, c[0x0][0x3a0] ;  /* 0x0000e800ff027b82 */ /* 0x000e220000000a00 */
[----:B------:R-:W-:-:S05]  /*13e0*/  IADD3 R9, PT, PT, R18, R9, RZ ;  /* 0x0000000912097210 */ /* 0x000fca0007ffe0ff */
[----:B0-----:R-:W-:-:S05]  /*13f0*/  IMAD.WIDE R2, R9, 0x4, R2 ;  /* 0x0000000409027825 */ /* 0x001fca00078e0202 */
[----:B------:R-:W-:Y:S01]  /*1400*/  STG.E desc[UR12][R2.64], R5 ;  /* 0x0000000502007986 */ /* 0x000fe2000c10190c */
[----:B------:R-:W-:Y:S05]  /*1410*/  EXIT ;  /* 0x000000000000794d */ /* 0x000fea0003800000 */
        .weak           $__internal_0_$__cuda_sm20_sqrt_rn_f32_slowpath
        .type           $__internal_0_$__cuda_sm20_sqrt_rn_f32_slowpath,@function
        .size           $__internal_0_$__cuda_sm20_sqrt_rn_f32_slowpath,(.L_x_38 - $__internal_0_$__cuda_sm20_sqrt_rn_f32_slowpath)
$__internal_0_$__cuda_sm20_sqrt_rn_f32_slowpath:
[----:B------:R-:W-:-:S13]  /*1420*/  LOP3.LUT P0, RZ, R0, 0x7fffffff, RZ, 0xc0, !PT ;  /* 0x7fffffff00ff7812 */ /* 0x000fda000780c0ff */
[----:B------:R-:W-:Y:S01]  /*1430*/  @!P0 MOV R21, R0 ;  /* 0x0000000000158202 */ /* 0x000fe20000000f00 */
[----:B------:R-:W-:Y:S06]  /*1440*/  @!P0 BRA `(.L_x_36) ;  /* 0x0000000000408947 */ /* 0x000fec0003800000 */
[----:B------:R-:W-:-:S13]  /*1450*/  FSETP.GEU.FTZ.AND P0, PT, R0, RZ, PT ;  /* 0x000000ff0000720b */ /* 0x000fda0003f1e000 */
[----:B------:R-:W-:Y:S01]  /*1460*/  @!P0 MOV R21, 0x7fffffff ;  /* 0x7fffffff00158802 */ /* 0x000fe20000000f00 */
[----:B------:R-:W-:Y:S06]  /*1470*/  @!P0 BRA `(.L_x_36) ;  /* 0x0000000000348947 */ /* 0x000fec0003800000 */
[----:B------:R-:W-:-:S13]  /*1480*/  FSETP.GTU.FTZ.AND P0, PT, |R0|, +INF , PT ;  /* 0x7f8000000000780b */ /* 0x000fda0003f1c200 */
[----:B------:R-:W-:Y:S01]  /*1490*/  @P0 FADD.FTZ R21, R0, 1 ;  /* 0x3f80000000150421 */ /* 0x000fe20000010000 */
[----:B------:R-:W-:Y:S06]  /*14a0*/  @P0 BRA `(.L_x_36) ;  /* 0x0000000000280947 */ /* 0x000fec0003800000 */
[----:B------:R-:W-:-:S13]  /*14b0*/  FSETP.NEU.FTZ.AND P0, PT, |R0|, +INF , PT ;  /* 0x7f8000000000780b */ /* 0x000fda0003f1d200 */
[----:B------:R-:W-:-:S04]  /*14c0*/  @P0 FFMA R26, R0, 1.84467440737095516160e+19, RZ ;  /* 0x5f800000001a0823 */ /* 0x000fc800000000ff */
[----:B------:R-:W0:Y:S02]  /*14d0*/  @P0 MUFU.RSQ R25, R26 ;  /* 0x0000001a00190308 */ /* 0x000e240000001400 */
[----:B0-----:R-:W-:Y:S01]  /*14e0*/  @P0 FMUL.FTZ R21, R26, R25 ;  /* 0x000000191a150220 */ /* 0x001fe20000410000 */
[----:B------:R-:W-:-:S03]  /*14f0*/  @P0 FMUL.FTZ R25, R25, 0.5 ;  /* 0x3f00000019190820 */ /* 0x000fc60000410000 */
[----:B------:R-:W-:-:S04]  /*1500*/  @P0 FADD.FTZ R27, -R21, -RZ ;  /* 0x800000ff151b0221 */ /* 0x000fc80000010100 */
[----:B------:R-:W-:-:S04]  /*1510*/  @P0 FFMA R28, R21, R27, R26 ;  /* 0x0000001b151c0223 */ /* 0x000fc8000000001a */
[----:B------:R-:W-:Y:S01]  /*1520*/  @P0 FFMA R25, R28, R25, R21 ;  /* 0x000000191c190223 */ /* 0x000fe20000000015 */
[----:B------:R-:W-:-:S03]  /*1530*/  @!P0 MOV R21, R0 ;  /* 0x0000000000158202 */ /* 0x000fc60000000f00 */
[----:B------:R-:W-:-:S07]  /*1540*/  @P0 FMUL.FTZ R21, R25, 2.3283064365386962891e-10 ;  /* 0x2f80000019150820 */ /* 0x000fce0000410000 */
.L_x_36:
[----:B------:R-:W-:Y:S01]  /*1550*/  MOV R25, R21 ;  /* 0x0000001500197202 */ /* 0x000fe20000000f00 */
[----:B------:R-:W-:-:S04]  /*1560*/  HFMA2 R21, -RZ, RZ, 0, 0 ;  /* 0x00000000ff157431 */ /* 0x000fc800000001ff */
[----:B------:R-:W-:Y:S05]  /*1570*/  RET.REL.NODEC R20 `(_Z8distancePfS_S_iS_) ;  /* 0xffffffe814a07950 */ /* 0x000fea0003c3ffff */
.L_x_37:
[----:B------:R-:W-:-:S00]  /*1580*/  BRA `(.L_x_37) ;  /* 0xfffffffc00fc7947 */ /* 0x000fc0000383ffff */
[----:B------:R-:W-:-:S00]  /*1590*/  NOP ;  /* 0x0000000000007918 */ /* 0x000fc00000000000 */
        /* <DEDUP_REMOVED lines=14> */
.L_x_38:


//--------------------- .nv.shared.reserved.0     --------------------------
	.section	.nv.shared.reserved.0,"aw",@nobits
	.weak		__nv_reservedSMEM_offset_0_alias
	.size		__nv_reservedSMEM_offset_0_alias, 0, 64
	.other		__nv_reservedSMEM_offset_0_alias,@"STO_CUDA_RESERVED_SHARED STV_DEFAULT"
__nv_reservedSMEM_offset_0_alias:
	.zero		0
	.zero		64


//--------------------- .nv.constant0._Z8distancePfS_S_iS_ --------------------------
	.section	.nv.constant0._Z8distancePfS_S_iS_,"a",@progbits
	.sectionflags	@""
	.align	4
.nv.constant0._Z8distancePfS_S_iS_:
	.zero		936


//--------------------- SYMBOLS --------------------------

	.type		.nv.reservedSmem.offset0,@object
	.size		.nv.reservedSmem.offset0,0x4
